//
// Generated by NVIDIA NVVM Compiler
//
// Compiler Build ID: CL-36424714
// Cuda compilation tools, release 13.0, V13.0.88
// Based on NVVM 20.0.0
//

.version 9.0
.target sm_100
.address_size 64

	// .globl	_Z14local_variancePKhPfii
// _ZZ14local_variancePKhPfiiE4tile has been demoted

.visible .entry _Z14local_variancePKhPfii(
	.param .u64 .ptr .align 1 _Z14local_variancePKhPfii_param_0,
	.param .u64 .ptr .align 1 _Z14local_variancePKhPfii_param_1,
	.param .u32 _Z14local_variancePKhPfii_param_2,
	.param .u32 _Z14local_variancePKhPfii_param_3
)
{
	.reg .pred 	%p<16>;
	.reg .b16 	%rs<14>;
	.reg .b32 	%r<59>;
	.reg .b32 	%f<29>;
	.reg .b64 	%rd<9>;
	// demoted variable
	.shared .align 1 .b8 _ZZ14local_variancePKhPfiiE4tile[324];
	ld.param.u64 	%rd3, [_Z14local_variancePKhPfii_param_0];
	ld.param.u64 	%rd4, [_Z14local_variancePKhPfii_param_1];
	ld.param.u32 	%r18, [_Z14local_variancePKhPfii_param_2];
	ld.param.u32 	%r19, [_Z14local_variancePKhPfii_param_3];
	mov.u32 	%r1, %tid.x;
	mov.u32 	%r2, %tid.y;
	mov.u32 	%r20, %ctaid.x;
	shl.b32 	%r21, %r20, 4;
	add.s32 	%r3, %r21, %r1;
	mov.u32 	%r22, %ctaid.y;
	shl.b32 	%r4, %r22, 4;
	add.s32 	%r5, %r4, %r2;
	setp.gt.u32 	%p2, %r2, 17;
	@%p2 bra 	$L__BB0_8;
	add.s32 	%r6, %r1, -1;
	add.s32 	%r7, %r3, -1;
	cvta.to.global.u64 	%rd1, %rd3;
	mov.u32 	%r55, %r2;
$L__BB0_2:
	setp.gt.u32 	%p3, %r1, 17;
	@%p3 bra 	$L__BB0_7;
	add.s32 	%r23, %r55, %r4;
	add.s32 	%r24, %r23, -1;
	setp.ne.s32 	%p4, %r23, 0;
	setp.le.s32 	%p5, %r23, %r18;
	and.pred  	%p1, %p4, %p5;
	mov.u32 	%r25, _ZZ14local_variancePKhPfiiE4tile;
	mad.lo.s32 	%r9, %r55, 18, %r25;
	mad.lo.s32 	%r57, %r24, %r19, %r7;
	not.pred 	%p7, %p1;
	mov.u32 	%r56, %r3;
	mov.u32 	%r58, %r6;
$L__BB0_4:
	cvt.s64.s32 	%rd5, %r57;
	add.s64 	%rd2, %rd1, %rd5;
	add.s32 	%r26, %r56, -1;
	setp.lt.s32 	%p6, %r26, 0;
	or.pred  	%p8, %p7, %p6;
	setp.ge.s32 	%p9, %r26, %r19;
	mov.b16 	%rs13, 0;
	or.pred  	%p10, %p9, %p8;
	@%p10 bra 	$L__BB0_6;
	ld.global.u8 	%rs13, [%rd2];
$L__BB0_6:
	add.s32 	%r27, %r9, %r58;
	st.shared.u8 	[%r27+1], %rs13;
	add.s32 	%r14, %r58, 16;
	add.s32 	%r28, %r58, 1;
	add.s32 	%r57, %r57, 16;
	add.s32 	%r56, %r56, 16;
	setp.lt.u32 	%p11, %r28, 2;
	mov.u32 	%r58, %r14;
	@%p11 bra 	$L__BB0_4;
$L__BB0_7:
	add.s32 	%r17, %r55, 16;
	setp.lt.u32 	%p12, %r55, 2;
	mov.u32 	%r55, %r17;
	@%p12 bra 	$L__BB0_2;
$L__BB0_8:
	bar.sync 	0;
	setp.ge.s32 	%p13, %r5, %r18;
	setp.ge.s32 	%p14, %r3, %r19;
	or.pred  	%p15, %p13, %p14;
	@%p15 bra 	$L__BB0_10;
	mov.u32 	%r29, _ZZ14local_variancePKhPfiiE4tile;
	mad.lo.s32 	%r30, %r2, 18, %r29;
	add.s32 	%r31, %r30, %r1;
	ld.shared.u8 	%rs4, [%r31];
	cvt.rn.f32.u16 	%f1, %rs4;
	ld.shared.u8 	%rs5, [%r31+1];
	cvt.rn.f32.u16 	%f2, %rs5;
	add.f32 	%f3, %f1, %f2;
	ld.shared.u8 	%rs6, [%r31+2];
	cvt.rn.f32.u16 	%f4, %rs6;
	add.f32 	%f5, %f3, %f4;
	ld.shared.u8 	%rs7, [%r31+18];
	cvt.rn.f32.u16 	%f6, %rs7;
	add.f32 	%f7, %f5, %f6;
	cvt.u32.u16 	%r32, %rs7;
	cvt.u32.u16 	%r33, %rs6;
	prmt.b32 	%r34, %r33, %r32, 0x3340U;
	cvt.u32.u16 	%r35, %rs5;
	cvt.u32.u16 	%r36, %rs4;
	prmt.b32 	%r37, %r36, %r35, 0x3340U;
	prmt.b32 	%r38, %r37, %r34, 0x5410U;
	mov.b32 	%r39, 0;
	dp4a.u32.u32 	%r40, %r38, %r38, %r39;
	ld.shared.u8 	%rs8, [%r31+19];
	cvt.rn.f32.u16 	%f8, %rs8;
	add.f32 	%f9, %f7, %f8;
	ld.shared.u8 	%rs9, [%r31+20];
	cvt.rn.f32.u16 	%f10, %rs9;
	add.f32 	%f11, %f9, %f10;
	mov.b32 	%r41, {%rs8, %rs9};
	cvt.u32.u16 	%r42, %rs9;
	cvt.u32.u16 	%r43, %rs8;
	prmt.b32 	%r44, %r43, %r42, 0x3340U;
	prmt.b32 	%r45, %r46, %r47, 0x3340U;
	prmt.b32 	%r48, %r44, %r45, 0x5410U;
	dp2a.lo.u32.u32 	%r49, %r41, %r48, %r39;
	add.s32 	%r50, %r49, %r40;
	cvt.rn.f32.u32 	%f12, %r50;
	ld.shared.u8 	%rs10, [%r31+36];
	cvt.rn.f32.u16 	%f13, %rs10;
	add.f32 	%f14, %f11, %f13;
	mul.wide.u16 	%r51, %rs10, %rs10;
	cvt.rn.f32.u32 	%f15, %r51;
	add.f32 	%f16, %f12, %f15;
	ld.shared.u8 	%rs11, [%r31+37];
	cvt.rn.f32.u16 	%f17, %rs11;
	add.f32 	%f18, %f14, %f17;
	mul.wide.u16 	%r52, %rs11, %rs11;
	cvt.rn.f32.u32 	%f19, %r52;
	add.f32 	%f20, %f16, %f19;
	ld.shared.u8 	%rs12, [%r31+38];
	cvt.rn.f32.u16 	%f21, %rs12;
	add.f32 	%f22, %f18, %f21;
	mul.wide.u16 	%r53, %rs12, %rs12;
	cvt.rn.f32.u32 	%f23, %r53;
	add.f32 	%f24, %f20, %f23;
	mul.f32 	%f25, %f22, 0f3DE38E2A;
	mul.f32 	%f26, %f24, 0f3DE38E2A;
	mul.f32 	%f27, %f25, %f25;
	sub.f32 	%f28, %f26, %f27;
	mad.lo.s32 	%r54, %r19, %r5, %r3;
	cvta.to.global.u64 	%rd6, %rd4;
	mul.wide.s32 	%rd7, %r54, 4;
	add.s64 	%rd8, %rd6, %rd7;
	st.global.f32 	[%rd8], %f28;
$L__BB0_10:
	ret;

}


// ===== COMPILED SASS (sm_100) =====

	.target	sm_100

	.elftype	@"ET_EXEC"


//--------------------- .note.nv.tkinfo           --------------------------
	.section	.note.nv.tkinfo,"",@"SHT_NOTE"
	.sectionflags	@"SHF_NOTE_NV_TKINFO"
	.tkinfo
        /*0018*/ 	.word	0x00000002
        /*0030*/ 	.string	""
        /*0030*/ 	.string	"ptxas"
        /*0030*/ 	.string	"Cuda compilation tools, release 13.0, V13.0.88"
        /*0030*/ 	.string	"Build cuda_13.0.r13.0/compiler.36424714_0"
        /*0030*/ 	.string	"-arch sm_100 -m 64 "



//--------------------- .note.nv.cuinfo           --------------------------
	.section	.note.nv.cuinfo,"",@"SHT_NOTE"
	.sectionflags	@"SHF_NOTE_NV_CUINFO"
        /*0018*/ 	.short	0x0002
        /*001a*/ 	.short	0x0064
        /*001c*/ 	.short	0x0082
	.zero		2


//--------------------- .nv.info                  --------------------------
	.section	.nv.info,"",@"SHT_CUDA_INFO"
	.align	4


	//----- nvinfo : EIATTR_REGCOUNT
	.align		4
        /*0000*/ 	.byte	0x04, 0x2f
        /*0002*/ 	.short	(.L_1 - .L_0)
	.align		4
.L_0:
        /*0004*/ 	.word	index@(_Z14local_variancePKhPfii)
        /*0008*/ 	.word	0x00000018


	//----- nvinfo : EIATTR_FRAME_SIZE
	.align		4
.L_1:
        /*000c*/ 	.byte	0x04, 0x11
        /*000e*/ 	.short	(.L_3 - .L_2)
	.align		4
.L_2:
        /*0010*/ 	.word	index@(_Z14local_variancePKhPfii)
        /*0014*/ 	.word	0x00000000


	//----- nvinfo : EIATTR_MIN_STACK_SIZE
	.align		4
.L_3:
        /*0018*/ 	.byte	0x04, 0x12
        /*001a*/ 	.short	(.L_5 - .L_4)
	.align		4
.L_4:
        /*001c*/ 	.word	index@(_Z14local_variancePKhPfii)
        /*0020*/ 	.word	0x00000000
.L_5:


//--------------------- .nv.compat                --------------------------
	.section	.nv.compat,"",@"SHT_CUDA_COMPAT_INFO"
	.align	4
        /*0000*/ 	.byte	0x02, 0x09, 0x00, 0x00, 0x02, 0x02, 0x01, 0x00, 0x02, 0x05, 0x05, 0x00, 0x03, 0x07, 0x01, 0x01
        /*0010*/ 	.byte	0x02, 0x03, 0x00, 0x00, 0x02, 0x06, 0x01, 0x00, 0x04, 0x0b, 0x08, 0x00, 0x09, 0x00, 0x00, 0x00
        /*0020*/ 	.byte	0x00, 0x00, 0x00, 0x00


//--------------------- .nv.info._Z14local_variancePKhPfii --------------------------
	.section	.nv.info._Z14local_variancePKhPfii,"",@"SHT_CUDA_INFO"
	.sectionflags	@""
	.align	4


	//----- nvinfo : EIATTR_CUDA_API_VERSION
	.align		4
        /*0000*/ 	.byte	0x04, 0x37
        /*0002*/ 	.short	(.L_7 - .L_6)
.L_6:
        /*0004*/ 	.word	0x00000082


	//----- nvinfo : EIATTR_KPARAM_INFO
	.align		4
.L_7:
        /*0008*/ 	.byte	0x04, 0x17
        /*000a*/ 	.short	(.L_9 - .L_8)
.L_8:
        /*000c*/ 	.word	0x00000000
        /*0010*/ 	.short	0x0003
        /*0012*/ 	.short	0x0014
        /*0014*/ 	.byte	0x00, 0xf0, 0x11, 0x00


	//----- nvinfo : EIATTR_KPARAM_INFO
	.align		4
.L_9:
        /*0018*/ 	.byte	0x04, 0x17
        /*001a*/ 	.short	(.L_11 - .L_10)
.L_10:
        /*001c*/ 	.word	0x00000000
        /*0020*/ 	.short	0x0002
        /*0022*/ 	.short	0x0010
        /*0024*/ 	.byte	0x00, 0xf0, 0x11, 0x00


	//----- nvinfo : EIATTR_KPARAM_INFO
	.align		4
.L_11:
        /*0028*/ 	.byte	0x04, 0x17
        /*002a*/ 	.short	(.L_13 - .L_12)
.L_12:
        /*002c*/ 	.word	0x00000000
        /*0030*/ 	.short	0x0001
        /*0032*/ 	.short	0x0008
        /*0034*/ 	.byte	0x00, 0xf5, 0x21, 0x00


	//----- nvinfo : EIATTR_KPARAM_INFO
	.align		4
.L_13:
        /*0038*/ 	.byte	0x04, 0x17
        /*003a*/ 	.short	(.L_15 - .L_14)
.L_14:
        /*003c*/ 	.word	0x00000000
        /*0040*/ 	.short	0x0000
        /*0042*/ 	.short	0x0000
        /*0044*/ 	.byte	0x00, 0xf5, 0x21, 0x00


	//----- nvinfo : EIATTR_SPARSE_MMA_MASK
	.align		4
.L_15:
        /*0048*/ 	.byte	0x03, 0x50
        /*004a*/ 	.short	0x0000


	//----- nvinfo : EIATTR_MAXREG_COUNT
	.align		4
        /*004c*/ 	.byte	0x03, 0x1b
        /*004e*/ 	.short	0x00ff


	//----- nvinfo : EIATTR_NUM_BARRIERS
	.align		4
        /*0050*/ 	.byte	0x02, 0x4c
        /*0052*/ 	.byte	0x01
	.zero		1


	//----- nvinfo : EIATTR_MERCURY_ISA_VERSION
	.align		4
        /*0054*/ 	.byte	0x03, 0x5f
        /*0056*/ 	.short	0x0101


	//----- nvinfo : EIATTR_VRC_CTA_INIT_COUNT
	.align		4
        /*0058*/ 	.byte	0x02, 0x4a
	.zero		1
	.zero		1


	//----- nvinfo : EIATTR_EXIT_INSTR_OFFSETS
	.align		4
        /*005c*/ 	.byte	0x04, 0x1c
        /*005e*/ 	.short	(.L_17 - .L_16)


	//   ....[0]....
.L_16:
        /*0060*/ 	.word	0x00000380


	//   ....[1]....
        /*0064*/ 	.word	0x00000730


	//----- nvinfo : EIATTR_CRS_STACK_SIZE
	.align		4
.L_17:
        /*0068*/ 	.byte	0x04, 0x1e
        /*006a*/ 	.short	(.L_19 - .L_18)
.L_18:
        /*006c*/ 	.word	0x00000000


	//----- nvinfo : EIATTR_CBANK_PARAM_SIZE
	.align		4
.L_19:
        /*0070*/ 	.byte	0x03, 0x19
        /*0072*/ 	.short	0x0018


	//----- nvinfo : EIATTR_PARAM_CBANK
	.align		4
        /*0074*/ 	.byte	0x04, 0x0a
        /*0076*/ 	.short	(.L_21 - .L_20)
	.align		4
.L_20:
        /*0078*/ 	.word	index@(.nv.constant0._Z14local_variancePKhPfii)
        /*007c*/ 	.short	0x0380
        /*007e*/ 	.short	0x0018


	//----- nvinfo : EIATTR_SW_WAR
	.align		4
.L_21:
        /*0080*/ 	.byte	0x04, 0x36
        /*0082*/ 	.short	(.L_23 - .L_22)
.L_22:
        /*0084*/ 	.word	0x00000008
.L_23:


//--------------------- .nv.callgraph             --------------------------
	.section	.nv.callgraph,"",@"SHT_CUDA_CALLGRAPH"
	.align	4
	.sectionentsize	8
	.align		4
        /*0000*/ 	.word	0x00000000
	.align		4
        /*0004*/ 	.word	0xffffffff
	.align		4
        /*0008*/ 	.word	0x00000000
	.align		4
        /*000c*/ 	.word	0xfffffffe
	.align		4
        /*0010*/ 	.word	0x00000000
	.align		4
        /*0014*/ 	.word	0xfffffffd
	.align		4
        /*0018*/ 	.word	0x00000000
	.align		4
        /*001c*/ 	.word	0xfffffffc


//--------------------- .text._Z14local_variancePKhPfii --------------------------
	.section	.text._Z14local_variancePKhPfii,"ax",@progbits
	.align	128
        .global         _Z14local_variancePKhPfii
        .type           _Z14local_variancePKhPfii,@function
        .size           _Z14local_variancePKhPfii,(.L_x_7 - _Z14local_variancePKhPfii)
        .other          _Z14local_variancePKhPfii,@"STO_CUDA_ENTRY STV_DEFAULT"
_Z14local_variancePKhPfii:
.text._Z14local_variancePKhPfii:
[----:B------:R-:W-:Y:S01]  /*0000*/  LDC R1, c[0x0][0x37c] ;  /* 0x0000df00ff017b82 */ /* 0x000fe20000000800 */
[----:B------:R-:W0:Y:S01]  /*0010*/  S2R R15, SR_TID.Y ;  /* 0x00000000000f7919 */ /* 0x000e220000002200 */
[----:B------:R-:W1:Y:S01]  /*0020*/  LDCU.64 UR4, c[0x0][0x358] ;  /* 0x00006b00ff0477ac */ /* 0x000e620008000a00 */
[----:B------:R-:W-:Y:S01]  /*0030*/  BSSY.RECONVERGENT B0, `(.L_x_0) ;  /* 0x0000030000007945 */ /* 0x000fe20003800200 */
[----:B------:R-:W2:Y:S01]  /*0040*/  S2R R2, SR_TID.X ;  /* 0x0000000000027919 */ /* 0x000ea20000002100 */
[----:B------:R-:W3:Y:S01]  /*0050*/  LDCU UR10, c[0x0][0x394] ;  /* 0x00007280ff0a77ac */ /* 0x000ee20008000800 */
[----:B------:R-:W2:Y:S01]  /*0060*/  S2R R3, SR_CTAID.X ;  /* 0x0000000000037919 */ /* 0x000ea20000002500 */
[----:B------:R-:W4:Y:S01]  /*0070*/  LDCU.64 UR8, c[0x0][0x380] ;  /* 0x00007000ff0877ac */ /* 0x000f220008000a00 */
[----:B------:R-:W5:Y:S01]  /*0080*/  S2R R16, SR_CTAID.Y ;  /* 0x0000000000107919 */ /* 0x000f620000002600 */
[----:B0-----:R-:W-:Y:S01]  /*0090*/  ISETP.GT.U32.AND P0, PT, R15, 0x11, PT ;  /* 0x000000110f00780c */ /* 0x001fe20003f04070 */
[----:B--2---:R-:W-:-:S02]  /*00a0*/  IMAD R3, R3, 0x10, R2 ;  /* 0x0000001003037824 */ /* 0x004fc400078e0202 */
[----:B-----5:R-:W-:-:S10]  /*00b0*/  IMAD R0, R16, 0x10, R15 ;  /* 0x0000001010007824 */ /* 0x020fd400078e020f */
[----:B-1-34-:R-:W-:Y:S05]  /*00c0*/  @P0 BRA `(.L_x_1) ;  /* 0x0000000000980947 */ /* 0x01afea0003800000 */
[----:B------:R-:W-:Y:S01]  /*00d0*/  IADD3 R6, PT, PT, R2, -0x1, RZ ;  /* 0xffffffff02067810 */ /* 0x000fe20007ffe0ff */
[----:B------:R-:W-:Y:S01]  /*00e0*/  VIADD R7, R3, 0xffffffff ;  /* 0xffffffff03077836 */ /* 0x000fe20000000000 */
[----:B------:R-:W-:-:S07]  /*00f0*/  MOV R4, R15 ;  /* 0x0000000f00047202 */ /* 0x000fce0000000f00 */
.L_x_5:
[----:B------:R-:W-:Y:S01]  /*0100*/  ISETP.GT.U32.AND P0, PT, R2, 0x11, PT ;  /* 0x000000110200780c */ /* 0x000fe20003f04070 */
[----:B------:R-:W-:Y:S01]  /*0110*/  BSSY.RECONVERGENT B1, `(.L_x_2) ;  /* 0x000001f000017945 */ /* 0x000fe20003800200 */
[C---:B------:R-:W-:Y:S01]  /*0120*/  ISETP.GE.U32.AND P2, PT, R4.reuse, 0x2, PT ;  /* 0x000000020400780c */ /* 0x040fe20003f46070 */
[----:B------:R-:W-:-:S10]  /*0130*/  VIADD R14, R4, 0x10 ;  /* 0x00000010040e7836 */ /* 0x000fd40000000000 */
[----:B0-----:R-:W-:Y:S05]  /*0140*/  @P0 BRA `(.L_x_3) ;  /* 0x00000000006c0947 */ /* 0x001fea0003800000 */
[----:B------:R-:W0:Y:S01]  /*0150*/  S2R R8, SR_CgaCtaId ;  /* 0x0000000000087919 */ /* 0x000e220000008800 */
[----:B------:R-:W1:Y:S01]  /*0160*/  LDCU.64 UR6, c[0x0][0x390] ;  /* 0x00007200ff0677ac */ /* 0x000e620008000a00 */
[----:B------:R-:W-:Y:S01]  /*0170*/  LEA R9, R16, R4, 0x4 ;  /* 0x0000000410097211 */ /* 0x000fe200078e20ff */
[----:B------:R-:W-:Y:S01]  /*0180*/  IMAD.MOV.U32 R10, RZ, RZ, R6 ;  /* 0x000000ffff0a7224 */ /* 0x000fe200078e0006 */
[----:B------:R-:W-:Y:S02]  /*0190*/  MOV R5, 0x400 ;  /* 0x0000040000057802 */ /* 0x000fe40000000f00 */
[----:B-1----:R-:W-:-:S04]  /*01a0*/  ISETP.GT.AND P0, PT, R9, UR6, PT ;  /* 0x0000000609007c0c */ /* 0x002fc8000bf04270 */
[C---:B------:R-:W-:Y:S02]  /*01b0*/  ISETP.NE.AND P0, PT, R9.reuse, RZ, !P0 ;  /* 0x000000ff0900720c */ /* 0x040fe40004705270 */
[----:B0-----:R-:W-:Y:S01]  /*01c0*/  LEA R5, R8, R5, 0x18 ;  /* 0x0000000508057211 */ /* 0x001fe200078ec0ff */
[----:B------:R-:W-:Y:S01]  /*01d0*/  VIADD R8, R9, 0xffffffff ;  /* 0xffffffff09087836 */ /* 0x000fe20000000000 */
[----:B------:R-:W-:-:S03]  /*01e0*/  MOV R9, R3 ;  /* 0x0000000300097202 */ /* 0x000fc60000000f00 */
[----:B------:R-:W-:Y:S02]  /*01f0*/  IMAD R17, R4, 0x12, R5 ;  /* 0x0000001204117824 */ /* 0x000fe400078e0205 */
[----:B------:R-:W-:-:S07]  /*0200*/  IMAD R8, R8, UR7, R7 ;  /* 0x0000000708087c24 */ /* 0x000fce000f8e0207 */
.L_x_4:
[----:B------:R-:W-:Y:S02]  /*0210*/  IADD3 R4, PT, PT, R9, -0x1, RZ ;  /* 0xffffffff09047810 */ /* 0x000fe40007ffe0ff */
[----:B0-----:R-:W-:Y:S02]  /*0220*/  PRMT R11, RZ, 0x7610, R11 ;  /* 0x00007610ff0b7816 */ /* 0x001fe4000000000b */
[----:B------:R-:W-:-:S04]  /*0230*/  ISETP.LT.OR P1, PT, R4, RZ, !P0 ;  /* 0x000000ff0400720c */ /* 0x000fc80004721670 */
[----:B------:R-:W-:Y:S02]  /*0240*/  ISETP.GE.OR P1, PT, R4, UR10, P1 ;  /* 0x0000000a04007c0c */ /* 0x000fe40008f26670 */
[----:B------:R-:W-:-:S04]  /*0250*/  IADD3 R4, P3, PT, R8, UR8, RZ ;  /* 0x0000000808047c10 */ /* 0x000fc8000ff7e0ff */
[----:B------:R-:W-:-:S07]  /*0260*/  LEA.HI.X.SX32 R5, R8, UR9, 0x1, P3 ;  /* 0x0000000908057c11 */ /* 0x000fce00098f0eff */
[----:B------:R-:W2:Y:S01]  /*0270*/  @!P1 LDG.E.U8 R11, desc[UR4][R4.64] ;  /* 0x00000004040b9981 */ /* 0x000ea2000c1e1100 */
[----:B------:R-:W-:Y:S01]  /*0280*/  IMAD.IADD R12, R17, 0x1, R10 ;  /* 0x00000001110c7824 */ /* 0x000fe200078e020a */
[C---:B------:R-:W-:Y:S01]  /*0290*/  IADD3 R13, PT, PT, R10.reuse, 0x1, RZ ;  /* 0x000000010a0d7810 */ /* 0x040fe20007ffe0ff */
[----:B------:R-:W-:Y:S01]  /*02a0*/  VIADD R10, R10, 0x10 ;  /* 0x000000100a0a7836 */ /* 0x000fe20000000000 */
[----:B------:R-:W-:Y:S01]  /*02b0*/  IADD3 R9, PT, PT, R9, 0x10, RZ ;  /* 0x0000001009097810 */ /* 0x000fe20007ffe0ff */
[----:B------:R-:W-:Y:S01]  /*02c0*/  VIADD R8, R8, 0x10 ;  /* 0x0000001008087836 */ /* 0x000fe20000000000 */
[----:B------:R-:W-:Y:S01]  /*02d0*/  ISETP.GE.U32.AND P1, PT, R13, 0x2, PT ;  /* 0x000000020d00780c */ /* 0x000fe20003f26070 */
[----:B--2---:R0:W-:-:S12]  /*02e0*/  STS.U8 [R12+0x1], R11 ;  /* 0x0000010b0c007388 */ /* 0x0041d80000000000 */
[----:B------:R-:W-:Y:S05]  /*02f0*/  @!P1 BRA `(.L_x_4) ;  /* 0xfffffffc00c49947 */ /* 0x000fea000383ffff */
.L_x_3:
[----:B------:R-:W-:Y:S05]  /*0300*/  BSYNC.RECONVERGENT B1 ;  /* 0x0000000000017941 */ /* 0x000fea0003800200 */
.L_x_2:
[----:B------:R-:W-:Y:S01]  /*0310*/  MOV R4, R14 ;  /* 0x0000000e00047202 */ /* 0x000fe20000000f00 */
[----:B------:R-:W-:Y:S06]  /*0320*/  @!P2 BRA `(.L_x_5) ;  /* 0xfffffffc0074a947 */ /* 0x000fec000383ffff */
.L_x_1:
[----:B------:R-:W-:Y:S05]  /*0330*/  BSYNC.RECONVERGENT B0 ;  /* 0x0000000000007941 */ /* 0x000fea0003800200 */
.L_x_0:
[----:B------:R-:W1:Y:S01]  /*0340*/  LDCU.64 UR6, c[0x0][0x390] ;  /* 0x00007200ff0677ac */ /* 0x000e620008000a00 */
[----:B------:R-:W-:Y:S01]  /*0350*/  BAR.SYNC.DEFER_BLOCKING 0x0 ;  /* 0x0000000000007b1d */ /* 0x000fe20000010000 */
[----:B-1----:R-:W-:-:S04]  /*0360*/  ISETP.GE.AND P0, PT, R3, UR7, PT ;  /* 0x0000000703007c0c */ /* 0x002fc8000bf06270 */
[----:B------:R-:W-:-:S13]  /*0370*/  ISETP.GE.OR P0, PT, R0, UR6, P0 ;  /* 0x0000000600007c0c */ /* 0x000fda0008706670 */
[----:B------:R-:W-:Y:S05]  /*0380*/  @P0 EXIT ;  /* 0x000000000000094d */ /* 0x000fea0003800000 */
[----:B------:R-:W1:Y:S01]  /*0390*/  S2R R5, SR_CgaCtaId ;  /* 0x0000000000057919 */ /* 0x000e620000008800 */
[----:B------:R-:W-:Y:S02]  /*03a0*/  MOV R4, 0x400 ;  /* 0x0000040000047802 */ /* 0x000fe40000000f00 */
[----:B------:R-:W-:Y:S02]  /*03b0*/  PRMT R21, R0, 0x3340, R0 ;  /* 0x0000334000157816 */ /* 0x000fe40000000000 */
[----:B-1----:R-:W-:-:S05]  /*03c0*/  LEA R4, R5, R4, 0x18 ;  /* 0x0000000405047211 */ /* 0x002fca00078ec0ff */
[----:B------:R-:W-:-:S04]  /*03d0*/  IMAD R5, R15, 0x12, R4 ;  /* 0x000000120f057824 */ /* 0x000fc800078e0204 */
[----:B0-----:R-:W-:-:S05]  /*03e0*/  IMAD.IADD R11, R5, 0x1, R2 ;  /* 0x00000001050b7824 */ /* 0x001fca00078e0202 */
[----:B------:R-:W0:Y:S04]  /*03f0*/  LDS.U8 R12, [R11] ;  /* 0x000000000b0c7984 */ /* 0x000e280000000000 */
[----:B------:R-:W1:Y:S04]  /*0400*/  LDS.U8 R15, [R11+0x1] ;  /* 0x000001000b0f7984 */ /* 0x000e680000000000 */
[----:B------:R-:W-:Y:S04]  /*0410*/  LDS.U8 R16, [R11+0x2] ;  /* 0x000002000b107984 */ /* 0x000fe80000000000 */
[----:B------:R-:W2:Y:S04]  /*0420*/  LDS.U8 R17, [R11+0x12] ;  /* 0x000012000b117984 */ /* 0x000ea80000000000 */
[----:B------:R-:W-:Y:S04]  /*0430*/  LDS.U8 R8, [R11+0x13] ;  /* 0x000013000b087984 */ /* 0x000fe80000000000 */
[----:B------:R-:W3:Y:S04]  /*0440*/  LDS.U8 R9, [R11+0x14] ;  /* 0x000014000b097984 */ /* 0x000ee80000000000 */
[----:B------:R-:W4:Y:S04]  /*0450*/  LDS.U8 R2, [R11+0x24] ;  /* 0x000024000b027984 */ /* 0x000f280000000000 */
[----:B------:R-:W5:Y:S04]  /*0460*/  LDS.U8 R4, [R11+0x25] ;  /* 0x000025000b047984 */ /* 0x000f680000000000 */
[----:B------:R5:W5:Y:S01]  /*0470*/  LDS.U8 R6, [R11+0x26] ;  /* 0x000026000b067984 */ /* 0x000b620000000000 */
[----:B0-----:R2:W-:Y:S01]  /*0480*/  I2F.U16 R13, R12 ;  /* 0x0000000c000d7306 */ /* 0x0015e20000101000 */
[----:B-1----:R-:W-:-:S07]  /*0490*/  PRMT R19, R12, 0x3340, R15 ;  /* 0x000033400c137816 */ /* 0x002fce000000000f */
[----:B------:R-:W0:Y:S01]  /*04a0*/  I2F.U16 R14, R15 ;  /* 0x0000000f000e7306 */ /* 0x000e220000101000 */
[----:B--2---:R-:W-:-:S07]  /*04b0*/  PRMT R12, R16, 0x3340, R17 ;  /* 0x00003340100c7816 */ /* 0x004fce0000000011 */
[----:B------:R-:W1:Y:S01]  /*04c0*/  I2F.U16 R18, R16 ;  /* 0x0000001000127306 */ /* 0x000e620000101000 */
[----:B------:R-:W-:-:S05]  /*04d0*/  PRMT R12, R19, 0x5410, R12 ;  /* 0x00005410130c7816 */ /* 0x000fca000000000c */
[----:B------:R-:W-:Y:S02]  /*04e0*/  IDP.4A.U8.U8 R12, R12, R12, RZ ;  /* 0x0000000c0c0c7226 */ /* 0x000fe400000000ff */
[----:B0-----:R-:W-:Y:S01]  /*04f0*/  FADD R13, R13, R14 ;  /* 0x0000000e0d0d7221 */ /* 0x001fe20000000000 */
[----:B------:R-:W0:Y:S01]  /*0500*/  I2F.U16 R20, R17 ;  /* 0x0000001100147306 */ /* 0x000e220000101000 */
[----:B---3--:R-:W-:-:S04]  /*0510*/  PRMT R14, R8, 0x3340, R9 ;  /* 0x00003340080e7816 */ /* 0x008fc80000000009 */
[----:B------:R-:W-:Y:S01]  /*0520*/  PRMT R21, R14, 0x5410, R21 ;  /* 0x000054100e157816 */ /* 0x000fe20000000015 */
[----:B-1----:R-:W-:Y:S02]  /*0530*/  FADD R13, R13, R18 ;  /* 0x000000120d0d7221 */ /* 0x002fe40000000000 */
[----:B------:R1:W2:Y:S02]  /*0540*/  I2F.U16 R10, R8 ;  /* 0x00000008000a7306 */ /* 0x0002a40000101000 */
[----:B0-----:R-:W-:-:S06]  /*0550*/  FADD R13, R13, R20 ;  /* 0x000000140d0d7221 */ /* 0x001fcc0000000000 */
[----:B------:R0:W3:Y:S01]  /*0560*/  I2F.U16 R7, R9 ;  /* 0x0000000900077306 */ /* 0x0000e20000101000 */
[----:B-1----:R-:W-:-:S05]  /*0570*/  PRMT R8, R8, 0x5410, R9 ;  /* 0x0000541008087816 */ /* 0x002fca0000000009 */
[----:B------:R-:W-:Y:S02]  /*0580*/  IDP.2A.LO.U16.U8 R21, R8, R21, RZ ;  /* 0x0000001508157226 */ /* 0x000fe400000010ff */
[----:B--2---:R-:W-:Y:S01]  /*0590*/  FADD R10, R13, R10 ;  /* 0x0000000a0d0a7221 */ /* 0x004fe20000000000 */
[----:B----4-:R1:W2:Y:S01]  /*05a0*/  I2F.U16 R5, R2 ;  /* 0x0000000200057306 */ /* 0x0102a20000101000 */
[----:B0-----:R-:W0:Y:S01]  /*05b0*/  LDC.64 R8, c[0x0][0x388] ;  /* 0x0000e200ff087b82 */ /* 0x001e220000000a00 */
[----:B------:R-:W-:Y:S01]  /*05c0*/  IADD3 R12, PT, PT, R12, R21, RZ ;  /* 0x000000150c0c7210 */ /* 0x000fe20007ffe0ff */
[----:B---3--:R-:W-:-:S05]  /*05d0*/  FADD R10, R10, R7 ;  /* 0x000000070a0a7221 */ /* 0x008fca0000000000 */
[----:B-----5:R3:W4:Y:S01]  /*05e0*/  I2F.U16 R11, R4 ;  /* 0x00000004000b7306 */ /* 0x0207220000101000 */
[----:B-1----:R-:W-:Y:S01]  /*05f0*/  IMAD R2, R2, R2, RZ ;  /* 0x0000000202027224 */ /* 0x002fe200078e02ff */
[----:B------:R-:W-:Y:S01]  /*0600*/  I2FP.F32.U32 R12, R12 ;  /* 0x0000000c000c7245 */ /* 0x000fe20000201000 */
[----:B--2---:R-:W-:-:S05]  /*0610*/  FADD R10, R10, R5 ;  /* 0x000000050a0a7221 */ /* 0x004fca0000000000 */
[----:B------:R1:W2:Y:S01]  /*0620*/  I2F.U16 R13, R6 ;  /* 0x00000006000d7306 */ /* 0x0002a20000101000 */
[----:B---3--:R-:W-:Y:S01]  /*0630*/  IMAD R4, R4, R4, RZ ;  /* 0x0000000404047224 */ /* 0x008fe200078e02ff */
[----:B------:R-:W-:-:S04]  /*0640*/  I2FP.F32.U32 R5, R2 ;  /* 0x0000000200057245 */ /* 0x000fc80000201000 */
[----:B------:R-:W-:Y:S01]  /*0650*/  I2FP.F32.U32 R4, R4 ;  /* 0x0000000400047245 */ /* 0x000fe20000201000 */
[----:B----4-:R-:W-:Y:S01]  /*0660*/  FADD R10, R10, R11 ;  /* 0x0000000b0a0a7221 */ /* 0x010fe20000000000 */
[----:B------:R-:W-:Y:S01]  /*0670*/  FADD R5, R12, R5 ;  /* 0x000000050c057221 */ /* 0x000fe20000000000 */
[----:B-1----:R-:W-:-:S03]  /*0680*/  IMAD R6, R6, R6, RZ ;  /* 0x0000000606067224 */ /* 0x002fc600078e02ff */
[----:B------:R-:W-:Y:S01]  /*0690*/  FADD R4, R5, R4 ;  /* 0x0000000405047221 */ /* 0x000fe20000000000 */
[----:B------:R-:W-:Y:S01]  /*06a0*/  IMAD R5, R0, UR7, R3 ;  /* 0x0000000700057c24 */ /* 0x000fe2000f8e0203 */
[----:B------:R-:W-:Y:S01]  /*06b0*/  I2FP.F32.U32 R7, R6 ;  /* 0x0000000600077245 */ /* 0x000fe20000201000 */
[----:B--2---:R-:W-:Y:S02]  /*06c0*/  FADD R10, R10, R13 ;  /* 0x0000000d0a0a7221 */ /* 0x004fe40000000000 */
[----:B0-----:R-:W-:-:S04]  /*06d0*/  IMAD.WIDE R8, R5, 0x4, R8 ;  /* 0x0000000405087825 */ /* 0x001fc800078e0208 */
[----:B------:R-:W-:Y:S01]  /*06e0*/  FMUL R10, R10, 0.1111110001802444458 ;  /* 0x3de38e2a0a0a7820 */ /* 0x000fe20000400000 */
[----:B------:R-:W-:-:S03]  /*06f0*/  FADD R4, R4, R7 ;  /* 0x0000000704047221 */ /* 0x000fc60000000000 */
[----:B------:R-:W-:-:S04]  /*0700*/  FMUL R3, R10, R10 ;  /* 0x0000000a0a037220 */ /* 0x000fc80000400000 */
[----:B------:R-:W-:-:S05]  /*0710*/  FFMA R3, R4, 0.1111110001802444458, -R3 ;  /* 0x3de38e2a04037823 */ /* 0x000fca0000000803 */
[----:B------:R-:W-:Y:S01]  /*0720*/  STG.E desc[UR4][R8.64], R3 ;  /* 0x0000000308007986 */ /* 0x000fe2000c101904 */
[----:B------:R-:W-:Y:S05]  /*0730*/  EXIT ;  /* 0x000000000000794d */ /* 0x000fea0003800000 */
.L_x_6:
[----:B------:R-:W-:-:S00]  /*0740*/  BRA `(.L_x_6) ;  /* 0xfffffffc00fc7947 */ /* 0x000fc0000383ffff */
[----:B------:R-:W-:-:S00]  /*0750*/  NOP ;  /* 0x0000000000007918 */ /* 0x000fc00000000000 */
        /* <DEDUP_REMOVED lines=10> */
.L_x_7:


//--------------------- .nv.shared._Z14local_variancePKhPfii --------------------------
	.section	.nv.shared._Z14local_variancePKhPfii,"aw",@nobits
	.sectionflags	@""
.nv.shared._Z14local_variancePKhPfii:
	.zero		1348


//--------------------- .nv.shared.reserved.0     --------------------------
	.section	.nv.shared.reserved.0,"aw",@nobits
	.weak		__nv_reservedSMEM_offset_0_alias
	.size		__nv_reservedSMEM_offset_0_alias, 0, 64
	.other		__nv_reservedSMEM_offset_0_alias,@"STO_CUDA_RESERVED_SHARED STV_DEFAULT"
__nv_reservedSMEM_offset_0_alias:
	.zero		0
	.zero		64


//--------------------- .nv.constant0._Z14local_variancePKhPfii --------------------------
	.section	.nv.constant0._Z14local_variancePKhPfii,"a",@progbits
	.sectionflags	@""
	.align	4
.nv.constant0._Z14local_variancePKhPfii:
	.zero		920


//--------------------- SYMBOLS --------------------------

	.type		.nv.reservedSmem.offset0,@object
	.size		.nv.reservedSmem.offset0,0x4
	.type		.nv.reservedSmem.cap,@object
	.size		.nv.reservedSmem.cap,0x4
